	.headerflags	@"EF_CUDA_TEXMODE_UNIFIED EF_CUDA_64BIT_ADDRESS EF_CUDA_ACCELERATORS EF_CUDA_SM90 EF_CUDA_VIRTUAL_SM(EF_CUDA_SM90)"
	.elftype	@"ET_EXEC"


//--------------------- .nv.info                  --------------------------
	.section	.nv.info,"",@"SHT_CUDA_INFO"
	.align	4


	//----- nvinfo : EIATTR_REGCOUNT
	.align		4
        /*0000*/ 	.byte	0x04, 0x2f
        /*0002*/ 	.short	(.L_3 - .L_2)
	.align		4
.L_2:
        /*0004*/ 	.word	index@(triton_poi_fused__native_batch_norm_legit_no_training_relu_4)
        /*0008*/ 	.word	0x00000012


	//----- nvinfo : EIATTR_MIN_STACK_SIZE
	.align		4
.L_3:
        /*000c*/ 	.byte	0x04, 0x12
        /*000e*/ 	.short	(.L_5 - .L_4)
	.align		4
.L_4:
        /*0010*/ 	.word	index@(triton_poi_fused__native_batch_norm_legit_no_training_relu_4)
        /*0014*/ 	.word	0x00000000


	//----- nvinfo : EIATTR_FRAME_SIZE
	.align		4
.L_5:
        /*0018*/ 	.byte	0x04, 0x11
        /*001a*/ 	.short	(.L_7 - .L_6)
	.align		4
.L_6:
        /*001c*/ 	.word	index@(triton_poi_fused__native_batch_norm_legit_no_training_relu_4)
        /*0020*/ 	.word	0x00000000


	//----- nvinfo : EIATTR_MIN_STACK_SIZE
	.align		4
.L_7:
        /*0024*/ 	.byte	0x04, 0x12
        /*0026*/ 	.short	(.L_9 - .L_8)
	.align		4
.L_8:
        /*0028*/ 	.word	index@(triton_poi_fused__native_batch_norm_legit_no_training_relu_4)
        /*002c*/ 	.word	0x00000000
.L_9:


//--------------------- .nv.info.triton_poi_fused__native_batch_norm_legit_no_training_relu_4 --------------------------
	.section	.nv.info.triton_poi_fused__native_batch_norm_legit_no_training_relu_4,"",@"SHT_CUDA_INFO"
	.sectionflags	@""
	.align	4


	//----- nvinfo : EIATTR_CUDA_API_VERSION
	.align		4
        /*0000*/ 	.byte	0x04, 0x37
        /*0002*/ 	.short	(.L_11 - .L_10)
.L_10:
        /*0004*/ 	.word	0x0000007c


	//----- nvinfo : EIATTR_KPARAM_INFO
	.align		4
.L_11:
        /*0008*/ 	.byte	0x04, 0x17
        /*000a*/ 	.short	(.L_13 - .L_12)
.L_12:
        /*000c*/ 	.word	0x00000000
        /*0010*/ 	.short	0x0006
        /*0012*/ 	.short	0x0030
        /*0014*/ 	.byte	0x00, 0xf0, 0x11, 0x00


	//----- nvinfo : EIATTR_KPARAM_INFO
	.align		4
.L_13:
        /*0018*/ 	.byte	0x04, 0x17
        /*001a*/ 	.short	(.L_15 - .L_14)
.L_14:
        /*001c*/ 	.word	0x00000000
        /*0020*/ 	.short	0x0005
        /*0022*/ 	.short	0x0028
        /*0024*/ 	.byte	0x00, 0xf4, 0x21, 0x00


	//----- nvinfo : EIATTR_KPARAM_INFO
	.align		4
.L_15:
        /*0028*/ 	.byte	0x04, 0x17
        /*002a*/ 	.short	(.L_17 - .L_16)
.L_16:
        /*002c*/ 	.word	0x00000000
        /*0030*/ 	.short	0x0004
        /*0032*/ 	.short	0x0020
        /*0034*/ 	.byte	0x00, 0xf4, 0x21, 0x00


	//----- nvinfo : EIATTR_KPARAM_INFO
	.align		4
.L_17:
        /*0038*/ 	.byte	0x04, 0x17
        /*003a*/ 	.short	(.L_19 - .L_18)
.L_18:
        /*003c*/ 	.word	0x00000000
        /*0040*/ 	.short	0x0003
        /*0042*/ 	.short	0x0018
        /*0044*/ 	.byte	0x00, 0xf4, 0x21, 0x00


	//----- nvinfo : EIATTR_KPARAM_INFO
	.align		4
.L_19:
        /*0048*/ 	.byte	0x04, 0x17
        /*004a*/ 	.short	(.L_21 - .L_20)
.L_20:
        /*004c*/ 	.word	0x00000000
        /*0050*/ 	.short	0x0002
        /*0052*/ 	.short	0x0010
        /*0054*/ 	.byte	0x00, 0xf4, 0x21, 0x00


	//----- nvinfo : EIATTR_KPARAM_INFO
	.align		4
.L_21:
        /*0058*/ 	.byte	0x04, 0x17
        /*005a*/ 	.short	(.L_23 - .L_22)
.L_22:
        /*005c*/ 	.word	0x00000000
        /*0060*/ 	.short	0x0001
        /*0062*/ 	.short	0x0008
        /*0064*/ 	.byte	0x00, 0xf4, 0x21, 0x00


	//----- nvinfo : EIATTR_KPARAM_INFO
	.align		4
.L_23:
        /*0068*/ 	.byte	0x04, 0x17
        /*006a*/ 	.short	(.L_25 - .L_24)
.L_24:
        /*006c*/ 	.word	0x00000000
        /*0070*/ 	.short	0x0000
        /*0072*/ 	.short	0x0000
        /*0074*/ 	.byte	0x00, 0xf4, 0x21, 0x00


	//----- nvinfo : EIATTR_SPARSE_MMA_MASK
	.align		4
.L_25:
        /*0078*/ 	.byte	0x03, 0x50
        /*007a*/ 	.short	0x0000


	//----- nvinfo : EIATTR_MAXREG_COUNT
	.align		4
        /*007c*/ 	.byte	0x03, 0x1b
        /*007e*/ 	.short	0x00ff


	//----- nvinfo : EIATTR_EXIT_INSTR_OFFSETS
	.align		4
        /*0080*/ 	.byte	0x04, 0x1c
        /*0082*/ 	.short	(.L_27 - .L_26)


	//   ....[0]....
.L_26:
        /*0084*/ 	.word	0x000003c0


	//----- nvinfo : EIATTR_REQNTID
	.align		4
.L_27:
        /*0088*/ 	.byte	0x04, 0x10
        /*008a*/ 	.short	(.L_29 - .L_28)
.L_28:
        /*008c*/ 	.word	0x00000100
        /*0090*/ 	.word	0x00000001
        /*0094*/ 	.word	0x00000001


	//----- nvinfo : EIATTR_CBANK_PARAM_SIZE
	.align		4
.L_29:
        /*0098*/ 	.byte	0x03, 0x19
        /*009a*/ 	.short	0x0034


	//----- nvinfo : EIATTR_PARAM_CBANK
	.align		4
        /*009c*/ 	.byte	0x04, 0x0a
        /*009e*/ 	.short	(.L_31 - .L_30)
	.align		4
.L_30:
        /*00a0*/ 	.word	index@(.nv.constant0.triton_poi_fused__native_batch_norm_legit_no_training_relu_4)
        /*00a4*/ 	.short	0x0210
        /*00a6*/ 	.short	0x0034


	//----- nvinfo : EIATTR_SW_WAR
	.align		4
.L_31:
        /*00a8*/ 	.byte	0x04, 0x36
        /*00aa*/ 	.short	(.L_33 - .L_32)
.L_32:
        /*00ac*/ 	.word	0x00000008
.L_33:


//--------------------- .nv.callgraph             --------------------------
	.section	.nv.callgraph,"",@"SHT_CUDA_CALLGRAPH"
	.align	4
	.sectionentsize	8
	.align		4
        /*0000*/ 	.word	0x00000000
	.align		4
        /*0004*/ 	.word	0xffffffff
	.align		4
        /*0008*/ 	.word	0x00000000
	.align		4
        /*000c*/ 	.word	0xfffffffe
	.align		4
        /*0010*/ 	.word	0x00000000
	.align		4
        /*0014*/ 	.word	0xfffffffd
	.align		4
        /*0018*/ 	.word	0x00000000
	.align		4
        /*001c*/ 	.word	0xfffffffc


//--------------------- .nv.constant4             --------------------------
	.section	.nv.constant4,"a",@progbits
	.align	8
	.align		8
.nv.constant4:
        /*0000*/ 	.dword	_$_str
	.align		8
        /*0008*/ 	.dword	_$_str_$_2


//--------------------- .text.triton_poi_fused__native_batch_norm_legit_no_training_relu_4 --------------------------
	.section	.text.triton_poi_fused__native_batch_norm_legit_no_training_relu_4,"ax",@progbits
	.align	128
        .global         triton_poi_fused__native_batch_norm_legit_no_training_relu_4
        .type           triton_poi_fused__native_batch_norm_legit_no_training_relu_4,@function
        .size           triton_poi_fused__native_batch_norm_legit_no_training_relu_4,(.L_x_1 - triton_poi_fused__native_batch_norm_legit_no_training_relu_4)
        .other          triton_poi_fused__native_batch_norm_legit_no_training_relu_4,@"STO_CUDA_ENTRY STV_DEFAULT"
triton_poi_fused__native_batch_norm_legit_no_training_relu_4:
.text.triton_poi_fused__native_batch_norm_legit_no_training_relu_4:
[----:B------:R-:W-:Y:S01]  /*0000*/  LDC R1, c[0x0][0x28] ;  /* 0x00000a00ff017b82 */ /* 0x000fe20000000800 */
[----:B------:R-:W1:Y:S07]  /*0010*/  S2R R0, SR_TID.X ;  /* 0x0000000000007919 */ /* 0x000e6e0000002100 */
[----:B------:R-:W2:Y:S01]  /*0020*/  LDC.64 R2, c[0x0][0x220] ;  /* 0x00008800ff027b82 */ /* 0x000ea20000000a00 */
[----:B------:R-:W-:Y:S01]  /*0030*/  ULDC.64 UR4, c[0x0][0x208] ;  /* 0x0000820000047ab9 */ /* 0x000fe20000000a00 */
[----:B------:R-:W3:Y:S06]  /*0040*/  S2R R5, SR_CTAID.X ;  /* 0x0000000000057919 */ /* 0x000eec0000002500 */
[----:B------:R-:W4:Y:S08]  /*0050*/  LDC.64 R6, c[0x0][0x218] ;  /* 0x00008600ff067b82 */ /* 0x000f300000000a00 */
[----:B------:R-:W5:Y:S08]  /*0060*/  LDC.64 R8, c[0x0][0x228] ;  /* 0x00008a00ff087b82 */ /* 0x000f700000000a00 */
[----:B------:R-:W5:Y:S01]  /*0070*/  LDC.64 R10, c[0x0][0x230] ;  /* 0x00008c00ff0a7b82 */ /* 0x000f620000000a00 */
[----:B-1----:R-:W-:-:S04]  /*0080*/  SHF.L.U32 R0, R0, 0x1, RZ ;  /* 0x0000000100007819 */ /* 0x002fc800000006ff */
[----:B------:R-:W-:-:S04]  /*0090*/  LOP3.LUT R0, R0, 0x1fe, RZ, 0xc0, !PT ;  /* 0x000001fe00007812 */ /* 0x000fc800078ec0ff */
[----:B---3--:R-:W-:-:S05]  /*00a0*/  LEA R0, R5, R0, 0x9 ;  /* 0x0000000005007211 */ /* 0x008fca00078e48ff */
[----:B------:R-:W-:-:S05]  /*00b0*/  IMAD.HI R4, R0, 0x2aaaaaab, RZ ;  /* 0x2aaaaaab00047827 */ /* 0x000fca00078e02ff */
[----:B------:R-:W-:-:S04]  /*00c0*/  SHF.R.U32.HI R5, RZ, 0x1f, R4 ;  /* 0x0000001fff057819 */ /* 0x000fc80000011604 */
[----:B------:R-:W-:-:S05]  /*00d0*/  LEA.HI R5, R4, R5, RZ, 0x1b ;  /* 0x0000000504057211 */ /* 0x000fca00078fd8ff */
[----:B------:R-:W-:Y:S02]  /*00e0*/  IMAD R13, R5, -0xc0, R0 ;  /* 0xffffff40050d7824 */ /* 0x000fe400078e0200 */
[----:B------:R-:W1:Y:S02]  /*00f0*/  LDC.64 R4, c[0x0][0x210] ;  /* 0x00008400ff047b82 */ /* 0x000e640000000a00 */
[----:B--2---:R-:W-:-:S06]  /*0100*/  IMAD.WIDE R2, R13, 0x4, R2 ;  /* 0x000000040d027825 */ /* 0x004fcc00078e0202 */
[----:B------:R-:W2:Y:S01]  /*0110*/  LDG.E.EL.64 R2, desc[UR4][R2.64] ;  /* 0x0000000402027981 */ /* 0x000ea2000c2e1b00 */
[----:B----4-:R-:W-:-:S04]  /*0120*/  IMAD.WIDE R6, R13, 0x4, R6 ;  /* 0x000000040d067825 */ /* 0x010fc800078e0206 */
[C---:B-----5:R-:W-:Y:S02]  /*0130*/  IMAD.WIDE R8, R13.reuse, 0x4, R8 ;  /* 0x000000040d087825 */ /* 0x060fe400078e0208 */
[----:B------:R-:W3:Y:S02]  /*0140*/  LDG.E.EL.64 R6, desc[UR4][R6.64] ;  /* 0x0000000406067981 */ /* 0x000ee4000c2e1b00 */
[----:B0-----:R-:W-:Y:S02]  /*0150*/  IMAD.WIDE R10, R13, 0x4, R10 ;  /* 0x000000040d0a7825 */ /* 0x001fe400078e020a */
[----:B------:R-:W4:Y:S04]  /*0160*/  LDG.E.EL.64 R8, desc[UR4][R8.64] ;  /* 0x0000000408087981 */ /* 0x000f28000c2e1b00 */
[----:B------:R-:W4:Y:S01]  /*0170*/  LDG.E.EL.64 R10, desc[UR4][R10.64] ;  /* 0x000000040a0a7981 */ /* 0x000f22000c2e1b00 */
[----:B-1----:R-:W-:-:S06]  /*0180*/  IMAD.WIDE R4, R0, 0x4, R4 ;  /* 0x0000000400047825 */ /* 0x002fcc00078e0204 */
[----:B------:R-:W3:Y:S01]  /*0190*/  LDG.E.64 R4, desc[UR4][R4.64] ;  /* 0x0000000404047981 */ /* 0x000ee2000c1e1b00 */
[----:B------:R-:W-:Y:S01]  /*01a0*/  HFMA2.MMA R14, -RZ, RZ, 1.625, 0 ;  /* 0x3e800000ff0e7435 */ /* 0x000fe200000001ff */
[----:B--2---:R-:W-:Y:S01]  /*01b0*/  FADD R2, R2, 9.9999997473787516356e-06 ;  /* 0x3727c5ac02027421 */ /* 0x004fe20000000000 */
[----:B------:R-:W-:-:S03]  /*01c0*/  FADD R3, R3, 9.9999997473787516356e-06 ;  /* 0x3727c5ac03037421 */ /* 0x000fc60000000000 */
[----:B------:R-:W0:Y:S08]  /*01d0*/  MUFU.SQRT R12, R2 ;  /* 0x00000002000c7308 */ /* 0x000e300000002000 */
[----:B------:R1:W2:Y:S01]  /*01e0*/  MUFU.SQRT R13, R3 ;  /* 0x00000003000d7308 */ /* 0x0002a20000002000 */
[C---:B0-----:R-:W-:Y:S02]  /*01f0*/  FSETP.GT.AND P0, PT, R12.reuse, 8.50705917302346158658e+37, PT ;  /* 0x7e8000000c00780b */ /* 0x041fe40003f04000 */
[----:B------:R-:W-:Y:S01]  /*0200*/  FSETP.GEU.AND P2, PT, R12, 1.175494350822287508e-38, PT ;  /* 0x008000000c00780b */ /* 0x000fe20003f4e000 */
[----:B-1----:R-:W0:Y:S01]  /*0210*/  LDC.64 R2, c[0x0][0x238] ;  /* 0x00008e00ff027b82 */ /* 0x002e220000000a00 */
[----:B--2---:R-:W-:-:S02]  /*0220*/  FSETP.GT.AND P1, PT, R13, 8.50705917302346158658e+37, PT ;  /* 0x7e8000000d00780b */ /* 0x004fc40003f24000 */
[----:B------:R-:W-:-:S07]  /*0230*/  FSETP.GEU.AND P3, PT, R13, 1.175494350822287508e-38, PT ;  /* 0x008000000d00780b */ /* 0x000fce0003f6e000 */
[----:B------:R-:W-:-:S04]  /*0240*/  @P0 FMUL R12, R12, 0.25 ;  /* 0x3e8000000c0c0820 */ /* 0x000fc80000400000 */
[----:B------:R-:W-:Y:S01]  /*0250*/  @!P2 FMUL R12, R12, 16777216 ;  /* 0x4b8000000c0ca820 */ /* 0x000fe20000400000 */
[----:B------:R-:W-:-:S04]  /*0260*/  @P1 FMUL R13, R13, 0.25 ;  /* 0x3e8000000d0d1820 */ /* 0x000fc80000400000 */
[----:B------:R-:W-:Y:S01]  /*0270*/  @!P3 FMUL R13, R13, 16777216 ;  /* 0x4b8000000d0db820 */ /* 0x000fe20000400000 */
[----:B------:R-:W1:Y:S01]  /*0280*/  MUFU.RCP R12, R12 ;  /* 0x0000000c000c7308 */ /* 0x000e620000001000 */
[----:B------:R-:W-:-:S07]  /*0290*/  FSEL R15, R14, 1, P0 ;  /* 0x3f8000000e0f7808 */ /* 0x000fce0000000000 */
[----:B------:R-:W2:Y:S01]  /*02a0*/  MUFU.RCP R13, R13 ;  /* 0x0000000d000d7308 */ /* 0x000ea20000001000 */
[----:B------:R-:W-:Y:S01]  /*02b0*/  FSEL R14, R14, 1, P1 ;  /* 0x3f8000000e0e7808 */ /* 0x000fe20000800000 */
[----:B------:R-:W-:-:S04]  /*02c0*/  @!P2 FMUL R15, R15, 16777216 ;  /* 0x4b8000000f0fa820 */ /* 0x000fc80000400000 */
[----:B------:R-:W-:Y:S01]  /*02d0*/  @!P3 FMUL R14, R14, 16777216 ;  /* 0x4b8000000e0eb820 */ /* 0x000fe20000400000 */
[----:B---3--:R-:W-:Y:S01]  /*02e0*/  FADD R5, R5, -R7 ;  /* 0x8000000705057221 */ /* 0x008fe20000000000 */
[----:B------:R-:W-:Y:S01]  /*02f0*/  FADD R4, R4, -R6 ;  /* 0x8000000604047221 */ /* 0x000fe20000000000 */
[----:B-1----:R-:W-:Y:S01]  /*0300*/  FMUL R15, R12, R15 ;  /* 0x0000000f0c0f7220 */ /* 0x002fe20000400000 */
[----:B--2---:R-:W-:-:S03]  /*0310*/  FMUL R14, R13, R14 ;  /* 0x0000000e0d0e7220 */ /* 0x004fc60000400000 */
[----:B------:R-:W-:Y:S01]  /*0320*/  FMUL R15, R4, R15 ;  /* 0x0000000f040f7220 */ /* 0x000fe20000400000 */
[----:B------:R-:W-:-:S03]  /*0330*/  FMUL R14, R5, R14 ;  /* 0x0000000e050e7220 */ /* 0x000fc60000400000 */
[----:B----4-:R-:W-:Y:S01]  /*0340*/  FFMA R8, R8, R15, R10 ;  /* 0x0000000f08087223 */ /* 0x010fe2000000000a */
[----:B------:R-:W-:-:S04]  /*0350*/  FFMA R9, R9, R14, R11 ;  /* 0x0000000e09097223 */ /* 0x000fc8000000000b */
[----:B------:R-:W-:Y:S02]  /*0360*/  FSETP.GEU.AND P0, PT, R8, RZ, PT ;  /* 0x000000ff0800720b */ /* 0x000fe40003f0e000 */
[C---:B------:R-:W-:Y:S01]  /*0370*/  FSETP.GEU.AND P1, PT, R9.reuse, RZ, PT ;  /* 0x000000ff0900720b */ /* 0x040fe20003f2e000 */
[----:B0-----:R-:W-:Y:S01]  /*0380*/  IMAD.WIDE R2, R0, 0x4, R2 ;  /* 0x0000000400027825 */ /* 0x001fe200078e0202 */
[----:B------:R-:W-:Y:S02]  /*0390*/  FSEL R8, R8, RZ, P0 ;  /* 0x000000ff08087208 */ /* 0x000fe40000000000 */
[----:B------:R-:W-:-:S05]  /*03a0*/  FSEL R9, R9, RZ, P1 ;  /* 0x000000ff09097208 */ /* 0x000fca0000800000 */
[----:B------:R-:W-:Y:S01]  /*03b0*/  STG.E.64 desc[UR4][R2.64], R8 ;  /* 0x0000000802007986 */ /* 0x000fe2000c101b04 */
[----:B------:R-:W-:Y:S05]  /*03c0*/  EXIT ;  /* 0x000000000000794d */ /* 0x000fea0003800000 */
.L_x_0:
[----:B------:R-:W-:-:S00]  /*03d0*/  BRA `(.L_x_0) ;  /* 0xfffffffc00fc7947 */ /* 0x000fc0000383ffff */
[----:B------:R-:W-:-:S00]  /*03e0*/  NOP ;  /* 0x0000000000007918 */ /* 0x000fc00000000000 */
        /* <DEDUP_REMOVED lines=9> */
.L_x_1:


//--------------------- .nv.global.init           --------------------------
	.section	.nv.global.init,"aw",@progbits
.nv.global.init:
	.type		_$_str,@object
	.size		_$_str,(_$_str_$_2 - _$_str)
_$_str:
        /*0000*/ 	.byte	0x5f, 0x5f, 0x43, 0x55, 0x44, 0x41, 0x5f, 0x46, 0x54, 0x5a, 0x00
	.type		_$_str_$_2,@object
	.size		_$_str_$_2,(.L_1 - _$_str_$_2)
_$_str_$_2:
        /*000b*/ 	.byte	0x5f, 0x5f, 0x43, 0x55, 0x44, 0x41, 0x5f, 0x50, 0x52, 0x45, 0x43, 0x5f, 0x53, 0x51, 0x52, 0x54
        /*001b*/ 	.byte	0x00
.L_1:


//--------------------- .nv.constant0.triton_poi_fused__native_batch_norm_legit_no_training_relu_4 --------------------------
	.section	.nv.constant0.triton_poi_fused__native_batch_norm_legit_no_training_relu_4,"a",@progbits
	.sectionflags	@""
	.align	4
.nv.constant0.triton_poi_fused__native_batch_norm_legit_no_training_relu_4:
	.zero		580
